//
// Generated by NVIDIA NVVM Compiler
//
// Compiler Build ID: CL-36424714
// Cuda compilation tools, release 13.0, V13.0.88
// Based on NVVM 20.0.0
//

.version 9.0
.target sm_100
.address_size 64

	// .globl	_Z13decrypt_bytesPjS_Ph

.visible .entry _Z13decrypt_bytesPjS_Ph(
	.param .u64 .ptr .align 1 _Z13decrypt_bytesPjS_Ph_param_0,
	.param .u64 .ptr .align 1 _Z13decrypt_bytesPjS_Ph_param_1,
	.param .u64 .ptr .align 1 _Z13decrypt_bytesPjS_Ph_param_2
)
{
	.reg .pred 	%p<2>;
	.reg .b32 	%r<910>;
	.reg .b64 	%rd<10>;

	ld.param.u64 	%rd4, [_Z13decrypt_bytesPjS_Ph_param_0];
	ld.param.u64 	%rd5, [_Z13decrypt_bytesPjS_Ph_param_1];
	ld.param.u64 	%rd6, [_Z13decrypt_bytesPjS_Ph_param_2];
	cvta.to.global.u64 	%rd1, %rd6;
	cvta.to.global.u64 	%rd2, %rd4;
	cvta.to.global.u64 	%rd3, %rd5;
	mov.u32 	%r14, %tid.x;
	mov.u32 	%r15, %ctaid.x;
	mov.u32 	%r16, %ntid.x;
	mad.lo.s32 	%r1, %r15, %r16, %r14;
	ld.global.u32 	%r909, [%rd1+8];
	ld.global.u32 	%r908, [%rd1+12];
	ld.global.u32 	%r907, [%rd1];
	ld.global.u32 	%r906, [%rd1+4];
	setp.ne.s32 	%p1, %r1, 0;
	@%p1 bra 	$L__BB0_2;
	ld.global.u32 	%r17, [%rd3+4];
	ld.global.u32 	%r18, [%rd3];
	add.s32 	%r19, %r909, -957401312;
	shr.u32 	%r20, %r18, 5;
	shl.b32 	%r21, %r18, 4;
	xor.b32  	%r22, %r21, %r20;
	add.s32 	%r23, %r22, %r18;
	xor.b32  	%r24, %r19, %r23;
	sub.s32 	%r25, %r17, %r24;
	add.s32 	%r26, %r908, 683130215;
	shr.u32 	%r27, %r25, 5;
	shl.b32 	%r28, %r25, 4;
	xor.b32  	%r29, %r28, %r27;
	add.s32 	%r30, %r29, %r25;
	xor.b32  	%r31, %r30, %r26;
	sub.s32 	%r32, %r18, %r31;
	shr.u32 	%r33, %r32, 5;
	shl.b32 	%r34, %r32, 4;
	xor.b32  	%r35, %r34, %r33;
	add.s32 	%r36, %r35, %r32;
	xor.b32  	%r37, %r26, %r36;
	sub.s32 	%r38, %r25, %r37;
	add.s32 	%r39, %r909, -1971305554;
	shr.u32 	%r40, %r38, 5;
	shl.b32 	%r41, %r38, 4;
	xor.b32  	%r42, %r41, %r40;
	add.s32 	%r43, %r42, %r38;
	xor.b32  	%r44, %r43, %r39;
	sub.s32 	%r45, %r32, %r44;
	add.s32 	%r46, %r907, -1971305554;
	shr.u32 	%r47, %r45, 5;
	shl.b32 	%r48, %r45, 4;
	xor.b32  	%r49, %r48, %r47;
	add.s32 	%r50, %r49, %r45;
	xor.b32  	%r51, %r46, %r50;
	sub.s32 	%r52, %r38, %r51;
	add.s32 	%r53, %r906, -330774027;
	shr.u32 	%r54, %r52, 5;
	shl.b32 	%r55, %r52, 4;
	xor.b32  	%r56, %r55, %r54;
	add.s32 	%r57, %r56, %r52;
	xor.b32  	%r58, %r57, %r53;
	sub.s32 	%r59, %r45, %r58;
	shr.u32 	%r60, %r59, 5;
	shl.b32 	%r61, %r59, 4;
	xor.b32  	%r62, %r61, %r60;
	add.s32 	%r63, %r62, %r59;
	xor.b32  	%r64, %r53, %r63;
	sub.s32 	%r65, %r52, %r64;
	add.s32 	%r66, %r907, 1309757500;
	shr.u32 	%r67, %r65, 5;
	shl.b32 	%r68, %r65, 4;
	xor.b32  	%r69, %r68, %r67;
	add.s32 	%r70, %r69, %r65;
	xor.b32  	%r71, %r70, %r66;
	sub.s32 	%r72, %r59, %r71;
	add.s32 	%r73, %r909, 1309757500;
	shr.u32 	%r74, %r72, 5;
	shl.b32 	%r75, %r72, 4;
	xor.b32  	%r76, %r75, %r74;
	add.s32 	%r77, %r76, %r72;
	xor.b32  	%r78, %r73, %r77;
	sub.s32 	%r79, %r65, %r78;
	add.s32 	%r80, %r908, -1344678269;
	shr.u32 	%r81, %r79, 5;
	shl.b32 	%r82, %r79, 4;
	xor.b32  	%r83, %r82, %r81;
	add.s32 	%r84, %r83, %r79;
	xor.b32  	%r85, %r84, %r80;
	sub.s32 	%r86, %r72, %r85;
	add.s32 	%r87, %r909, -1344678269;
	shr.u32 	%r88, %r86, 5;
	shl.b32 	%r89, %r86, 4;
	xor.b32  	%r90, %r89, %r88;
	add.s32 	%r91, %r90, %r86;
	xor.b32  	%r92, %r87, %r91;
	sub.s32 	%r93, %r79, %r92;
	add.s32 	%r94, %r909, 295853258;
	shr.u32 	%r95, %r93, 5;
	shl.b32 	%r96, %r93, 4;
	xor.b32  	%r97, %r96, %r95;
	add.s32 	%r98, %r97, %r93;
	xor.b32  	%r99, %r98, %r94;
	sub.s32 	%r100, %r86, %r99;
	add.s32 	%r101, %r908, 295853258;
	shr.u32 	%r102, %r100, 5;
	shl.b32 	%r103, %r100, 4;
	xor.b32  	%r104, %r103, %r102;
	add.s32 	%r105, %r104, %r100;
	xor.b32  	%r106, %r101, %r105;
	sub.s32 	%r107, %r93, %r106;
	add.s32 	%r108, %r906, 1936384785;
	shr.u32 	%r109, %r107, 5;
	shl.b32 	%r110, %r107, 4;
	xor.b32  	%r111, %r110, %r109;
	add.s32 	%r112, %r111, %r107;
	xor.b32  	%r113, %r112, %r108;
	sub.s32 	%r114, %r100, %r113;
	add.s32 	%r115, %r907, 1936384785;
	shr.u32 	%r116, %r114, 5;
	shl.b32 	%r117, %r114, 4;
	xor.b32  	%r118, %r117, %r116;
	add.s32 	%r119, %r118, %r114;
	xor.b32  	%r120, %r115, %r119;
	sub.s32 	%r121, %r107, %r120;
	add.s32 	%r122, %r907, -718050984;
	shr.u32 	%r123, %r121, 5;
	shl.b32 	%r124, %r121, 4;
	xor.b32  	%r125, %r124, %r123;
	add.s32 	%r126, %r125, %r121;
	xor.b32  	%r127, %r126, %r122;
	sub.s32 	%r128, %r114, %r127;
	add.s32 	%r129, %r906, -718050984;
	shr.u32 	%r130, %r128, 5;
	shl.b32 	%r131, %r128, 4;
	xor.b32  	%r132, %r131, %r130;
	add.s32 	%r133, %r132, %r128;
	xor.b32  	%r134, %r129, %r133;
	sub.s32 	%r135, %r121, %r134;
	add.s32 	%r136, %r908, 922480543;
	shr.u32 	%r137, %r135, 5;
	shl.b32 	%r138, %r135, 4;
	xor.b32  	%r139, %r138, %r137;
	add.s32 	%r140, %r139, %r135;
	xor.b32  	%r141, %r140, %r136;
	sub.s32 	%r142, %r128, %r141;
	add.s32 	%r143, %r906, 922480543;
	shr.u32 	%r144, %r142, 5;
	shl.b32 	%r145, %r142, 4;
	xor.b32  	%r146, %r145, %r144;
	add.s32 	%r147, %r146, %r142;
	xor.b32  	%r148, %r143, %r147;
	sub.s32 	%r149, %r135, %r148;
	add.s32 	%r150, %r909, -1731955226;
	shr.u32 	%r151, %r149, 5;
	shl.b32 	%r152, %r149, 4;
	xor.b32  	%r153, %r152, %r151;
	add.s32 	%r154, %r153, %r149;
	xor.b32  	%r155, %r154, %r150;
	sub.s32 	%r156, %r142, %r155;
	shr.u32 	%r157, %r156, 5;
	shl.b32 	%r158, %r156, 4;
	xor.b32  	%r159, %r158, %r157;
	add.s32 	%r160, %r159, %r156;
	xor.b32  	%r161, %r150, %r160;
	sub.s32 	%r162, %r149, %r161;
	add.s32 	%r163, %r906, -91423699;
	shr.u32 	%r164, %r162, 5;
	shl.b32 	%r165, %r162, 4;
	xor.b32  	%r166, %r165, %r164;
	add.s32 	%r167, %r166, %r162;
	xor.b32  	%r168, %r167, %r163;
	sub.s32 	%r169, %r156, %r168;
	add.s32 	%r170, %r908, -91423699;
	shr.u32 	%r171, %r169, 5;
	shl.b32 	%r172, %r169, 4;
	xor.b32  	%r173, %r172, %r171;
	add.s32 	%r174, %r173, %r169;
	xor.b32  	%r175, %r170, %r174;
	sub.s32 	%r176, %r162, %r175;
	add.s32 	%r177, %r907, 1549107828;
	shr.u32 	%r178, %r176, 5;
	shl.b32 	%r179, %r176, 4;
	xor.b32  	%r180, %r179, %r178;
	add.s32 	%r181, %r180, %r176;
	xor.b32  	%r182, %r181, %r177;
	sub.s32 	%r183, %r169, %r182;
	shr.u32 	%r184, %r183, 5;
	shl.b32 	%r185, %r183, 4;
	xor.b32  	%r186, %r185, %r184;
	add.s32 	%r187, %r186, %r183;
	xor.b32  	%r188, %r177, %r187;
	sub.s32 	%r189, %r176, %r188;
	add.s32 	%r190, %r908, -1105327941;
	shr.u32 	%r191, %r189, 5;
	shl.b32 	%r192, %r189, 4;
	xor.b32  	%r193, %r192, %r191;
	add.s32 	%r194, %r193, %r189;
	xor.b32  	%r195, %r194, %r190;
	sub.s32 	%r196, %r183, %r195;
	add.s32 	%r197, %r906, -1105327941;
	shr.u32 	%r198, %r196, 5;
	shl.b32 	%r199, %r196, 4;
	xor.b32  	%r200, %r199, %r198;
	add.s32 	%r201, %r200, %r196;
	xor.b32  	%r202, %r197, %r201;
	sub.s32 	%r203, %r189, %r202;
	add.s32 	%r204, %r909, 535203586;
	shr.u32 	%r205, %r203, 5;
	shl.b32 	%r206, %r203, 4;
	xor.b32  	%r207, %r206, %r205;
	add.s32 	%r208, %r207, %r203;
	xor.b32  	%r209, %r208, %r204;
	sub.s32 	%r210, %r196, %r209;
	add.s32 	%r211, %r906, 535203586;
	shr.u32 	%r212, %r210, 5;
	shl.b32 	%r213, %r210, 4;
	xor.b32  	%r214, %r213, %r212;
	add.s32 	%r215, %r214, %r210;
	xor.b32  	%r216, %r211, %r215;
	sub.s32 	%r217, %r203, %r216;
	add.s32 	%r218, %r906, -2119232183;
	shr.u32 	%r219, %r217, 5;
	shl.b32 	%r220, %r217, 4;
	xor.b32  	%r221, %r220, %r219;
	add.s32 	%r222, %r221, %r217;
	xor.b32  	%r223, %r222, %r218;
	sub.s32 	%r224, %r210, %r223;
	add.s32 	%r225, %r909, -2119232183;
	shr.u32 	%r226, %r224, 5;
	shl.b32 	%r227, %r224, 4;
	xor.b32  	%r228, %r227, %r226;
	add.s32 	%r229, %r228, %r224;
	xor.b32  	%r230, %r225, %r229;
	sub.s32 	%r231, %r217, %r230;
	add.s32 	%r232, %r907, -478700656;
	shr.u32 	%r233, %r231, 5;
	shl.b32 	%r234, %r231, 4;
	xor.b32  	%r235, %r234, %r233;
	add.s32 	%r236, %r235, %r231;
	xor.b32  	%r237, %r236, %r232;
	sub.s32 	%r238, %r224, %r237;
	add.s32 	%r239, %r908, -478700656;
	shr.u32 	%r240, %r238, 5;
	shl.b32 	%r241, %r238, 4;
	xor.b32  	%r242, %r241, %r240;
	add.s32 	%r243, %r242, %r238;
	xor.b32  	%r244, %r239, %r243;
	sub.s32 	%r245, %r231, %r244;
	add.s32 	%r246, %r908, 1161830871;
	shr.u32 	%r247, %r245, 5;
	shl.b32 	%r248, %r245, 4;
	xor.b32  	%r249, %r248, %r247;
	add.s32 	%r250, %r249, %r245;
	xor.b32  	%r251, %r250, %r246;
	sub.s32 	%r252, %r238, %r251;
	add.s32 	%r253, %r907, 1161830871;
	shr.u32 	%r254, %r252, 5;
	shl.b32 	%r255, %r252, 4;
	xor.b32  	%r256, %r255, %r254;
	add.s32 	%r257, %r256, %r252;
	xor.b32  	%r258, %r253, %r257;
	sub.s32 	%r259, %r245, %r258;
	add.s32 	%r260, %r909, -1492604898;
	shr.u32 	%r261, %r259, 5;
	shl.b32 	%r262, %r259, 4;
	xor.b32  	%r263, %r262, %r261;
	add.s32 	%r264, %r263, %r259;
	xor.b32  	%r265, %r264, %r260;
	sub.s32 	%r266, %r252, %r265;
	add.s32 	%r267, %r906, -1492604898;
	shr.u32 	%r268, %r266, 5;
	shl.b32 	%r269, %r266, 4;
	xor.b32  	%r270, %r269, %r268;
	add.s32 	%r271, %r270, %r266;
	xor.b32  	%r272, %r267, %r271;
	sub.s32 	%r273, %r259, %r272;
	add.s32 	%r274, %r906, 147926629;
	shr.u32 	%r275, %r273, 5;
	shl.b32 	%r276, %r273, 4;
	xor.b32  	%r277, %r276, %r275;
	add.s32 	%r278, %r277, %r273;
	xor.b32  	%r279, %r278, %r274;
	sub.s32 	%r280, %r266, %r279;
	shr.u32 	%r281, %r280, 5;
	shl.b32 	%r282, %r280, 4;
	xor.b32  	%r283, %r282, %r281;
	add.s32 	%r284, %r283, %r280;
	xor.b32  	%r285, %r274, %r284;
	sub.s32 	%r286, %r273, %r285;
	add.s32 	%r287, %r907, 1788458156;
	shr.u32 	%r288, %r286, 5;
	shl.b32 	%r289, %r286, 4;
	xor.b32  	%r290, %r289, %r288;
	add.s32 	%r291, %r290, %r286;
	xor.b32  	%r292, %r291, %r287;
	sub.s32 	%r293, %r280, %r292;
	add.s32 	%r294, %r909, 1788458156;
	shr.u32 	%r295, %r293, 5;
	shl.b32 	%r296, %r293, 4;
	xor.b32  	%r297, %r296, %r295;
	add.s32 	%r298, %r297, %r293;
	xor.b32  	%r299, %r294, %r298;
	sub.s32 	%r300, %r286, %r299;
	add.s32 	%r301, %r908, -865977613;
	shr.u32 	%r302, %r300, 5;
	shl.b32 	%r303, %r300, 4;
	xor.b32  	%r304, %r303, %r302;
	add.s32 	%r305, %r304, %r300;
	xor.b32  	%r306, %r305, %r301;
	sub.s32 	%r307, %r293, %r306;
	shr.u32 	%r308, %r307, 5;
	shl.b32 	%r309, %r307, 4;
	xor.b32  	%r310, %r309, %r308;
	add.s32 	%r311, %r310, %r307;
	xor.b32  	%r312, %r301, %r311;
	sub.s32 	%r313, %r300, %r312;
	add.s32 	%r314, %r909, 774553914;
	shr.u32 	%r315, %r313, 5;
	shl.b32 	%r316, %r313, 4;
	xor.b32  	%r317, %r316, %r315;
	add.s32 	%r318, %r317, %r313;
	xor.b32  	%r319, %r318, %r314;
	sub.s32 	%r320, %r307, %r319;
	add.s32 	%r321, %r907, 774553914;
	shr.u32 	%r322, %r320, 5;
	shl.b32 	%r323, %r320, 4;
	xor.b32  	%r324, %r323, %r322;
	add.s32 	%r325, %r324, %r320;
	xor.b32  	%r326, %r321, %r325;
	sub.s32 	%r327, %r313, %r326;
	add.s32 	%r328, %r906, -1879881855;
	shr.u32 	%r329, %r327, 5;
	shl.b32 	%r330, %r327, 4;
	xor.b32  	%r331, %r330, %r329;
	add.s32 	%r332, %r331, %r327;
	xor.b32  	%r333, %r332, %r328;
	sub.s32 	%r334, %r320, %r333;
	add.s32 	%r335, %r907, -1879881855;
	shr.u32 	%r336, %r334, 5;
	shl.b32 	%r337, %r334, 4;
	xor.b32  	%r338, %r337, %r336;
	add.s32 	%r339, %r338, %r334;
	xor.b32  	%r340, %r335, %r339;
	sub.s32 	%r341, %r327, %r340;
	add.s32 	%r342, %r907, -239350328;
	shr.u32 	%r343, %r341, 5;
	shl.b32 	%r344, %r341, 4;
	xor.b32  	%r345, %r344, %r343;
	add.s32 	%r346, %r345, %r341;
	xor.b32  	%r347, %r346, %r342;
	sub.s32 	%r348, %r334, %r347;
	add.s32 	%r349, %r906, -239350328;
	shr.u32 	%r350, %r348, 5;
	shl.b32 	%r351, %r348, 4;
	xor.b32  	%r352, %r351, %r350;
	add.s32 	%r353, %r352, %r348;
	xor.b32  	%r354, %r349, %r353;
	sub.s32 	%r355, %r341, %r354;
	add.s32 	%r356, %r908, 1401181199;
	shr.u32 	%r357, %r355, 5;
	shl.b32 	%r358, %r355, 4;
	xor.b32  	%r359, %r358, %r357;
	add.s32 	%r360, %r359, %r355;
	xor.b32  	%r361, %r360, %r356;
	sub.s32 	%r362, %r348, %r361;
	add.s32 	%r363, %r909, 1401181199;
	shr.u32 	%r364, %r362, 5;
	shl.b32 	%r365, %r362, 4;
	xor.b32  	%r366, %r365, %r364;
	add.s32 	%r367, %r366, %r362;
	xor.b32  	%r368, %r363, %r367;
	sub.s32 	%r369, %r355, %r368;
	add.s32 	%r370, %r909, -1253254570;
	shr.u32 	%r371, %r369, 5;
	shl.b32 	%r372, %r369, 4;
	xor.b32  	%r373, %r372, %r371;
	add.s32 	%r374, %r373, %r369;
	xor.b32  	%r375, %r374, %r370;
	sub.s32 	%r376, %r362, %r375;
	add.s32 	%r377, %r908, -1253254570;
	shr.u32 	%r378, %r376, 5;
	shl.b32 	%r379, %r376, 4;
	xor.b32  	%r380, %r379, %r378;
	add.s32 	%r381, %r380, %r376;
	xor.b32  	%r382, %r377, %r381;
	sub.s32 	%r383, %r369, %r382;
	add.s32 	%r384, %r906, 387276957;
	shr.u32 	%r385, %r383, 5;
	shl.b32 	%r386, %r383, 4;
	xor.b32  	%r387, %r386, %r385;
	add.s32 	%r388, %r387, %r383;
	xor.b32  	%r389, %r388, %r384;
	sub.s32 	%r390, %r376, %r389;
	add.s32 	%r391, %r907, 387276957;
	shr.u32 	%r392, %r390, 5;
	shl.b32 	%r393, %r390, 4;
	xor.b32  	%r394, %r393, %r392;
	add.s32 	%r395, %r394, %r390;
	xor.b32  	%r396, %r391, %r395;
	sub.s32 	%r397, %r383, %r396;
	add.s32 	%r398, %r907, 2027808484;
	shr.u32 	%r399, %r397, 5;
	shl.b32 	%r400, %r397, 4;
	xor.b32  	%r401, %r400, %r399;
	add.s32 	%r402, %r401, %r397;
	xor.b32  	%r403, %r402, %r398;
	sub.s32 	%r404, %r390, %r403;
	shr.u32 	%r405, %r404, 5;
	shl.b32 	%r406, %r404, 4;
	xor.b32  	%r407, %r406, %r405;
	add.s32 	%r408, %r407, %r404;
	xor.b32  	%r409, %r398, %r408;
	sub.s32 	%r410, %r397, %r409;
	add.s32 	%r411, %r908, -626627285;
	shr.u32 	%r412, %r410, 5;
	shl.b32 	%r413, %r410, 4;
	xor.b32  	%r414, %r413, %r412;
	add.s32 	%r415, %r414, %r410;
	xor.b32  	%r416, %r415, %r411;
	sub.s32 	%r417, %r404, %r416;
	add.s32 	%r418, %r906, -626627285;
	shr.u32 	%r419, %r417, 5;
	shl.b32 	%r420, %r417, 4;
	xor.b32  	%r421, %r420, %r419;
	add.s32 	%r422, %r421, %r417;
	xor.b32  	%r423, %r418, %r422;
	sub.s32 	%r424, %r410, %r423;
	add.s32 	%r425, %r909, 1013904242;
	shr.u32 	%r426, %r424, 5;
	shl.b32 	%r427, %r424, 4;
	xor.b32  	%r428, %r427, %r426;
	add.s32 	%r429, %r428, %r424;
	xor.b32  	%r430, %r429, %r425;
	sub.s32 	%r431, %r417, %r430;
	shr.u32 	%r432, %r431, 5;
	shl.b32 	%r433, %r431, 4;
	xor.b32  	%r434, %r433, %r432;
	add.s32 	%r435, %r434, %r431;
	xor.b32  	%r436, %r425, %r435;
	sub.s32 	%r437, %r424, %r436;
	add.s32 	%r438, %r906, -1640531527;
	shr.u32 	%r439, %r437, 5;
	shl.b32 	%r440, %r437, 4;
	xor.b32  	%r441, %r440, %r439;
	add.s32 	%r442, %r441, %r437;
	xor.b32  	%r443, %r442, %r438;
	sub.s32 	%r444, %r431, %r443;
	add.s32 	%r445, %r908, -1640531527;
	shr.u32 	%r446, %r444, 5;
	shl.b32 	%r447, %r444, 4;
	xor.b32  	%r448, %r447, %r446;
	add.s32 	%r449, %r448, %r444;
	xor.b32  	%r450, %r445, %r449;
	sub.s32 	%r451, %r437, %r450;
	shr.u32 	%r452, %r451, 5;
	shl.b32 	%r453, %r451, 4;
	xor.b32  	%r454, %r453, %r452;
	add.s32 	%r455, %r454, %r451;
	xor.b32  	%r456, %r455, %r907;
	sub.s32 	%r457, %r444, %r456;
	xor.b32  	%r458, %r457, 1;
	st.global.u32 	[%rd2], %r458;
	xor.b32  	%r459, %r451, 2;
	st.global.u32 	[%rd2+4], %r459;
	ld.global.u32 	%r909, [%rd1+8];
	ld.global.u32 	%r908, [%rd1+12];
	ld.global.u32 	%r907, [%rd1];
	ld.global.u32 	%r906, [%rd1+4];
$L__BB0_2:
	shl.b32 	%r460, %r1, 1;
	mul.wide.s32 	%rd7, %r460, 4;
	add.s64 	%rd8, %rd3, %rd7;
	ld.global.u32 	%r461, [%rd8+12];
	ld.global.u32 	%r462, [%rd8+8];
	shl.b32 	%r463, %r462, 4;
	shr.u32 	%r464, %r462, 5;
	xor.b32  	%r465, %r463, %r464;
	add.s32 	%r466, %r465, %r462;
	add.s32 	%r467, %r909, -957401312;
	xor.b32  	%r468, %r467, %r466;
	sub.s32 	%r469, %r461, %r468;
	shl.b32 	%r470, %r469, 4;
	shr.u32 	%r471, %r469, 5;
	xor.b32  	%r472, %r470, %r471;
	add.s32 	%r473, %r472, %r469;
	add.s32 	%r474, %r908, 683130215;
	xor.b32  	%r475, %r473, %r474;
	sub.s32 	%r476, %r462, %r475;
	shl.b32 	%r477, %r476, 4;
	shr.u32 	%r478, %r476, 5;
	xor.b32  	%r479, %r477, %r478;
	add.s32 	%r480, %r479, %r476;
	xor.b32  	%r481, %r474, %r480;
	sub.s32 	%r482, %r469, %r481;
	shl.b32 	%r483, %r482, 4;
	shr.u32 	%r484, %r482, 5;
	xor.b32  	%r485, %r483, %r484;
	add.s32 	%r486, %r485, %r482;
	add.s32 	%r487, %r909, -1971305554;
	xor.b32  	%r488, %r486, %r487;
	sub.s32 	%r489, %r476, %r488;
	shl.b32 	%r490, %r489, 4;
	shr.u32 	%r491, %r489, 5;
	xor.b32  	%r492, %r490, %r491;
	add.s32 	%r493, %r492, %r489;
	add.s32 	%r494, %r907, -1971305554;
	xor.b32  	%r495, %r494, %r493;
	sub.s32 	%r496, %r482, %r495;
	shl.b32 	%r497, %r496, 4;
	shr.u32 	%r498, %r496, 5;
	xor.b32  	%r499, %r497, %r498;
	add.s32 	%r500, %r499, %r496;
	add.s32 	%r501, %r906, -330774027;
	xor.b32  	%r502, %r500, %r501;
	sub.s32 	%r503, %r489, %r502;
	shl.b32 	%r504, %r503, 4;
	shr.u32 	%r505, %r503, 5;
	xor.b32  	%r506, %r504, %r505;
	add.s32 	%r507, %r506, %r503;
	xor.b32  	%r508, %r501, %r507;
	sub.s32 	%r509, %r496, %r508;
	shl.b32 	%r510, %r509, 4;
	shr.u32 	%r511, %r509, 5;
	xor.b32  	%r512, %r510, %r511;
	add.s32 	%r513, %r512, %r509;
	add.s32 	%r514, %r907, 1309757500;
	xor.b32  	%r515, %r513, %r514;
	sub.s32 	%r516, %r503, %r515;
	shl.b32 	%r517, %r516, 4;
	shr.u32 	%r518, %r516, 5;
	xor.b32  	%r519, %r517, %r518;
	add.s32 	%r520, %r519, %r516;
	add.s32 	%r521, %r909, 1309757500;
	xor.b32  	%r522, %r521, %r520;
	sub.s32 	%r523, %r509, %r522;
	shl.b32 	%r524, %r523, 4;
	shr.u32 	%r525, %r523, 5;
	xor.b32  	%r526, %r524, %r525;
	add.s32 	%r527, %r526, %r523;
	add.s32 	%r528, %r908, -1344678269;
	xor.b32  	%r529, %r527, %r528;
	sub.s32 	%r530, %r516, %r529;
	shl.b32 	%r531, %r530, 4;
	shr.u32 	%r532, %r530, 5;
	xor.b32  	%r533, %r531, %r532;
	add.s32 	%r534, %r533, %r530;
	add.s32 	%r535, %r909, -1344678269;
	xor.b32  	%r536, %r535, %r534;
	sub.s32 	%r537, %r523, %r536;
	shl.b32 	%r538, %r537, 4;
	shr.u32 	%r539, %r537, 5;
	xor.b32  	%r540, %r538, %r539;
	add.s32 	%r541, %r540, %r537;
	add.s32 	%r542, %r909, 295853258;
	xor.b32  	%r543, %r541, %r542;
	sub.s32 	%r544, %r530, %r543;
	shl.b32 	%r545, %r544, 4;
	shr.u32 	%r546, %r544, 5;
	xor.b32  	%r547, %r545, %r546;
	add.s32 	%r548, %r547, %r544;
	add.s32 	%r549, %r908, 295853258;
	xor.b32  	%r550, %r549, %r548;
	sub.s32 	%r551, %r537, %r550;
	shl.b32 	%r552, %r551, 4;
	shr.u32 	%r553, %r551, 5;
	xor.b32  	%r554, %r552, %r553;
	add.s32 	%r555, %r554, %r551;
	add.s32 	%r556, %r906, 1936384785;
	xor.b32  	%r557, %r555, %r556;
	sub.s32 	%r558, %r544, %r557;
	shl.b32 	%r559, %r558, 4;
	shr.u32 	%r560, %r558, 5;
	xor.b32  	%r561, %r559, %r560;
	add.s32 	%r562, %r561, %r558;
	add.s32 	%r563, %r907, 1936384785;
	xor.b32  	%r564, %r563, %r562;
	sub.s32 	%r565, %r551, %r564;
	shl.b32 	%r566, %r565, 4;
	shr.u32 	%r567, %r565, 5;
	xor.b32  	%r568, %r566, %r567;
	add.s32 	%r569, %r568, %r565;
	add.s32 	%r570, %r907, -718050984;
	xor.b32  	%r571, %r569, %r570;
	sub.s32 	%r572, %r558, %r571;
	shl.b32 	%r573, %r572, 4;
	shr.u32 	%r574, %r572, 5;
	xor.b32  	%r575, %r573, %r574;
	add.s32 	%r576, %r575, %r572;
	add.s32 	%r577, %r906, -718050984;
	xor.b32  	%r578, %r577, %r576;
	sub.s32 	%r579, %r565, %r578;
	shl.b32 	%r580, %r579, 4;
	shr.u32 	%r581, %r579, 5;
	xor.b32  	%r582, %r580, %r581;
	add.s32 	%r583, %r582, %r579;
	add.s32 	%r584, %r908, 922480543;
	xor.b32  	%r585, %r583, %r584;
	sub.s32 	%r586, %r572, %r585;
	shl.b32 	%r587, %r586, 4;
	shr.u32 	%r588, %r586, 5;
	xor.b32  	%r589, %r587, %r588;
	add.s32 	%r590, %r589, %r586;
	add.s32 	%r591, %r906, 922480543;
	xor.b32  	%r592, %r591, %r590;
	sub.s32 	%r593, %r579, %r592;
	shl.b32 	%r594, %r593, 4;
	shr.u32 	%r595, %r593, 5;
	xor.b32  	%r596, %r594, %r595;
	add.s32 	%r597, %r596, %r593;
	add.s32 	%r598, %r909, -1731955226;
	xor.b32  	%r599, %r597, %r598;
	sub.s32 	%r600, %r586, %r599;
	shl.b32 	%r601, %r600, 4;
	shr.u32 	%r602, %r600, 5;
	xor.b32  	%r603, %r601, %r602;
	add.s32 	%r604, %r603, %r600;
	xor.b32  	%r605, %r598, %r604;
	sub.s32 	%r606, %r593, %r605;
	shl.b32 	%r607, %r606, 4;
	shr.u32 	%r608, %r606, 5;
	xor.b32  	%r609, %r607, %r608;
	add.s32 	%r610, %r609, %r606;
	add.s32 	%r611, %r906, -91423699;
	xor.b32  	%r612, %r610, %r611;
	sub.s32 	%r613, %r600, %r612;
	shl.b32 	%r614, %r613, 4;
	shr.u32 	%r615, %r613, 5;
	xor.b32  	%r616, %r614, %r615;
	add.s32 	%r617, %r616, %r613;
	add.s32 	%r618, %r908, -91423699;
	xor.b32  	%r619, %r618, %r617;
	sub.s32 	%r620, %r606, %r619;
	shl.b32 	%r621, %r620, 4;
	shr.u32 	%r622, %r620, 5;
	xor.b32  	%r623, %r621, %r622;
	add.s32 	%r624, %r623, %r620;
	add.s32 	%r625, %r907, 1549107828;
	xor.b32  	%r626, %r624, %r625;
	sub.s32 	%r627, %r613, %r626;
	shl.b32 	%r628, %r627, 4;
	shr.u32 	%r629, %r627, 5;
	xor.b32  	%r630, %r628, %r629;
	add.s32 	%r631, %r630, %r627;
	xor.b32  	%r632, %r625, %r631;
	sub.s32 	%r633, %r620, %r632;
	shl.b32 	%r634, %r633, 4;
	shr.u32 	%r635, %r633, 5;
	xor.b32  	%r636, %r634, %r635;
	add.s32 	%r637, %r636, %r633;
	add.s32 	%r638, %r908, -1105327941;
	xor.b32  	%r639, %r637, %r638;
	sub.s32 	%r640, %r627, %r639;
	shl.b32 	%r641, %r640, 4;
	shr.u32 	%r642, %r640, 5;
	xor.b32  	%r643, %r641, %r642;
	add.s32 	%r644, %r643, %r640;
	add.s32 	%r645, %r906, -1105327941;
	xor.b32  	%r646, %r645, %r644;
	sub.s32 	%r647, %r633, %r646;
	shl.b32 	%r648, %r647, 4;
	shr.u32 	%r649, %r647, 5;
	xor.b32  	%r650, %r648, %r649;
	add.s32 	%r651, %r650, %r647;
	add.s32 	%r652, %r909, 535203586;
	xor.b32  	%r653, %r651, %r652;
	sub.s32 	%r654, %r640, %r653;
	shl.b32 	%r655, %r654, 4;
	shr.u32 	%r656, %r654, 5;
	xor.b32  	%r657, %r655, %r656;
	add.s32 	%r658, %r657, %r654;
	add.s32 	%r659, %r906, 535203586;
	xor.b32  	%r660, %r659, %r658;
	sub.s32 	%r661, %r647, %r660;
	shl.b32 	%r662, %r661, 4;
	shr.u32 	%r663, %r661, 5;
	xor.b32  	%r664, %r662, %r663;
	add.s32 	%r665, %r664, %r661;
	add.s32 	%r666, %r906, -2119232183;
	xor.b32  	%r667, %r665, %r666;
	sub.s32 	%r668, %r654, %r667;
	shl.b32 	%r669, %r668, 4;
	shr.u32 	%r670, %r668, 5;
	xor.b32  	%r671, %r669, %r670;
	add.s32 	%r672, %r671, %r668;
	add.s32 	%r673, %r909, -2119232183;
	xor.b32  	%r674, %r673, %r672;
	sub.s32 	%r675, %r661, %r674;
	shl.b32 	%r676, %r675, 4;
	shr.u32 	%r677, %r675, 5;
	xor.b32  	%r678, %r676, %r677;
	add.s32 	%r679, %r678, %r675;
	add.s32 	%r680, %r907, -478700656;
	xor.b32  	%r681, %r679, %r680;
	sub.s32 	%r682, %r668, %r681;
	shl.b32 	%r683, %r682, 4;
	shr.u32 	%r684, %r682, 5;
	xor.b32  	%r685, %r683, %r684;
	add.s32 	%r686, %r685, %r682;
	add.s32 	%r687, %r908, -478700656;
	xor.b32  	%r688, %r687, %r686;
	sub.s32 	%r689, %r675, %r688;
	shl.b32 	%r690, %r689, 4;
	shr.u32 	%r691, %r689, 5;
	xor.b32  	%r692, %r690, %r691;
	add.s32 	%r693, %r692, %r689;
	add.s32 	%r694, %r908, 1161830871;
	xor.b32  	%r695, %r693, %r694;
	sub.s32 	%r696, %r682, %r695;
	shl.b32 	%r697, %r696, 4;
	shr.u32 	%r698, %r696, 5;
	xor.b32  	%r699, %r697, %r698;
	add.s32 	%r700, %r699, %r696;
	add.s32 	%r701, %r907, 1161830871;
	xor.b32  	%r702, %r701, %r700;
	sub.s32 	%r703, %r689, %r702;
	shl.b32 	%r704, %r703, 4;
	shr.u32 	%r705, %r703, 5;
	xor.b32  	%r706, %r704, %r705;
	add.s32 	%r707, %r706, %r703;
	add.s32 	%r708, %r909, -1492604898;
	xor.b32  	%r709, %r707, %r708;
	sub.s32 	%r710, %r696, %r709;
	shl.b32 	%r711, %r710, 4;
	shr.u32 	%r712, %r710, 5;
	xor.b32  	%r713, %r711, %r712;
	add.s32 	%r714, %r713, %r710;
	add.s32 	%r715, %r906, -1492604898;
	xor.b32  	%r716, %r715, %r714;
	sub.s32 	%r717, %r703, %r716;
	shl.b32 	%r718, %r717, 4;
	shr.u32 	%r719, %r717, 5;
	xor.b32  	%r720, %r718, %r719;
	add.s32 	%r721, %r720, %r717;
	add.s32 	%r722, %r906, 147926629;
	xor.b32  	%r723, %r721, %r722;
	sub.s32 	%r724, %r710, %r723;
	shl.b32 	%r725, %r724, 4;
	shr.u32 	%r726, %r724, 5;
	xor.b32  	%r727, %r725, %r726;
	add.s32 	%r728, %r727, %r724;
	xor.b32  	%r729, %r722, %r728;
	sub.s32 	%r730, %r717, %r729;
	shl.b32 	%r731, %r730, 4;
	shr.u32 	%r732, %r730, 5;
	xor.b32  	%r733, %r731, %r732;
	add.s32 	%r734, %r733, %r730;
	add.s32 	%r735, %r907, 1788458156;
	xor.b32  	%r736, %r734, %r735;
	sub.s32 	%r737, %r724, %r736;
	shl.b32 	%r738, %r737, 4;
	shr.u32 	%r739, %r737, 5;
	xor.b32  	%r740, %r738, %r739;
	add.s32 	%r741, %r740, %r737;
	add.s32 	%r742, %r909, 1788458156;
	xor.b32  	%r743, %r742, %r741;
	sub.s32 	%r744, %r730, %r743;
	shl.b32 	%r745, %r744, 4;
	shr.u32 	%r746, %r744, 5;
	xor.b32  	%r747, %r745, %r746;
	add.s32 	%r748, %r747, %r744;
	add.s32 	%r749, %r908, -865977613;
	xor.b32  	%r750, %r748, %r749;
	sub.s32 	%r751, %r737, %r750;
	shl.b32 	%r752, %r751, 4;
	shr.u32 	%r753, %r751, 5;
	xor.b32  	%r754, %r752, %r753;
	add.s32 	%r755, %r754, %r751;
	xor.b32  	%r756, %r749, %r755;
	sub.s32 	%r757, %r744, %r756;
	shl.b32 	%r758, %r757, 4;
	shr.u32 	%r759, %r757, 5;
	xor.b32  	%r760, %r758, %r759;
	add.s32 	%r761, %r760, %r757;
	add.s32 	%r762, %r909, 774553914;
	xor.b32  	%r763, %r761, %r762;
	sub.s32 	%r764, %r751, %r763;
	shl.b32 	%r765, %r764, 4;
	shr.u32 	%r766, %r764, 5;
	xor.b32  	%r767, %r765, %r766;
	add.s32 	%r768, %r767, %r764;
	add.s32 	%r769, %r907, 774553914;
	xor.b32  	%r770, %r769, %r768;
	sub.s32 	%r771, %r757, %r770;
	shl.b32 	%r772, %r771, 4;
	shr.u32 	%r773, %r771, 5;
	xor.b32  	%r774, %r772, %r773;
	add.s32 	%r775, %r774, %r771;
	add.s32 	%r776, %r906, -1879881855;
	xor.b32  	%r777, %r775, %r776;
	sub.s32 	%r778, %r764, %r777;
	shl.b32 	%r779, %r778, 4;
	shr.u32 	%r780, %r778, 5;
	xor.b32  	%r781, %r779, %r780;
	add.s32 	%r782, %r781, %r778;
	add.s32 	%r783, %r907, -1879881855;
	xor.b32  	%r784, %r783, %r782;
	sub.s32 	%r785, %r771, %r784;
	shl.b32 	%r786, %r785, 4;
	shr.u32 	%r787, %r785, 5;
	xor.b32  	%r788, %r786, %r787;
	add.s32 	%r789, %r788, %r785;
	add.s32 	%r790, %r907, -239350328;
	xor.b32  	%r791, %r789, %r790;
	sub.s32 	%r792, %r778, %r791;
	shl.b32 	%r793, %r792, 4;
	shr.u32 	%r794, %r792, 5;
	xor.b32  	%r795, %r793, %r794;
	add.s32 	%r796, %r795, %r792;
	add.s32 	%r797, %r906, -239350328;
	xor.b32  	%r798, %r797, %r796;
	sub.s32 	%r799, %r785, %r798;
	shl.b32 	%r800, %r799, 4;
	shr.u32 	%r801, %r799, 5;
	xor.b32  	%r802, %r800, %r801;
	add.s32 	%r803, %r802, %r799;
	add.s32 	%r804, %r908, 1401181199;
	xor.b32  	%r805, %r803, %r804;
	sub.s32 	%r806, %r792, %r805;
	shl.b32 	%r807, %r806, 4;
	shr.u32 	%r808, %r806, 5;
	xor.b32  	%r809, %r807, %r808;
	add.s32 	%r810, %r809, %r806;
	add.s32 	%r811, %r909, 1401181199;
	xor.b32  	%r812, %r811, %r810;
	sub.s32 	%r813, %r799, %r812;
	shl.b32 	%r814, %r813, 4;
	shr.u32 	%r815, %r813, 5;
	xor.b32  	%r816, %r814, %r815;
	add.s32 	%r817, %r816, %r813;
	add.s32 	%r818, %r909, -1253254570;
	xor.b32  	%r819, %r817, %r818;
	sub.s32 	%r820, %r806, %r819;
	shl.b32 	%r821, %r820, 4;
	shr.u32 	%r822, %r820, 5;
	xor.b32  	%r823, %r821, %r822;
	add.s32 	%r824, %r823, %r820;
	add.s32 	%r825, %r908, -1253254570;
	xor.b32  	%r826, %r825, %r824;
	sub.s32 	%r827, %r813, %r826;
	shl.b32 	%r828, %r827, 4;
	shr.u32 	%r829, %r827, 5;
	xor.b32  	%r830, %r828, %r829;
	add.s32 	%r831, %r830, %r827;
	add.s32 	%r832, %r906, 387276957;
	xor.b32  	%r833, %r831, %r832;
	sub.s32 	%r834, %r820, %r833;
	shl.b32 	%r835, %r834, 4;
	shr.u32 	%r836, %r834, 5;
	xor.b32  	%r837, %r835, %r836;
	add.s32 	%r838, %r837, %r834;
	add.s32 	%r839, %r907, 387276957;
	xor.b32  	%r840, %r839, %r838;
	sub.s32 	%r841, %r827, %r840;
	shl.b32 	%r842, %r841, 4;
	shr.u32 	%r843, %r841, 5;
	xor.b32  	%r844, %r842, %r843;
	add.s32 	%r845, %r844, %r841;
	add.s32 	%r846, %r907, 2027808484;
	xor.b32  	%r847, %r845, %r846;
	sub.s32 	%r848, %r834, %r847;
	shl.b32 	%r849, %r848, 4;
	shr.u32 	%r850, %r848, 5;
	xor.b32  	%r851, %r849, %r850;
	add.s32 	%r852, %r851, %r848;
	xor.b32  	%r853, %r846, %r852;
	sub.s32 	%r854, %r841, %r853;
	shl.b32 	%r855, %r854, 4;
	shr.u32 	%r856, %r854, 5;
	xor.b32  	%r857, %r855, %r856;
	add.s32 	%r858, %r857, %r854;
	add.s32 	%r859, %r908, -626627285;
	xor.b32  	%r860, %r858, %r859;
	sub.s32 	%r861, %r848, %r860;
	shl.b32 	%r862, %r861, 4;
	shr.u32 	%r863, %r861, 5;
	xor.b32  	%r864, %r862, %r863;
	add.s32 	%r865, %r864, %r861;
	add.s32 	%r866, %r906, -626627285;
	xor.b32  	%r867, %r866, %r865;
	sub.s32 	%r868, %r854, %r867;
	shl.b32 	%r869, %r868, 4;
	shr.u32 	%r870, %r868, 5;
	xor.b32  	%r871, %r869, %r870;
	add.s32 	%r872, %r871, %r868;
	add.s32 	%r873, %r909, 1013904242;
	xor.b32  	%r874, %r872, %r873;
	sub.s32 	%r875, %r861, %r874;
	shl.b32 	%r876, %r875, 4;
	shr.u32 	%r877, %r875, 5;
	xor.b32  	%r878, %r876, %r877;
	add.s32 	%r879, %r878, %r875;
	xor.b32  	%r880, %r873, %r879;
	sub.s32 	%r881, %r868, %r880;
	shl.b32 	%r882, %r881, 4;
	shr.u32 	%r883, %r881, 5;
	xor.b32  	%r884, %r882, %r883;
	add.s32 	%r885, %r884, %r881;
	add.s32 	%r886, %r906, -1640531527;
	xor.b32  	%r887, %r885, %r886;
	sub.s32 	%r888, %r875, %r887;
	shl.b32 	%r889, %r888, 4;
	shr.u32 	%r890, %r888, 5;
	xor.b32  	%r891, %r889, %r890;
	add.s32 	%r892, %r891, %r888;
	add.s32 	%r893, %r908, -1640531527;
	xor.b32  	%r894, %r893, %r892;
	sub.s32 	%r895, %r881, %r894;
	shl.b32 	%r896, %r895, 4;
	shr.u32 	%r897, %r895, 5;
	xor.b32  	%r898, %r896, %r897;
	add.s32 	%r899, %r898, %r895;
	xor.b32  	%r900, %r899, %r907;
	sub.s32 	%r901, %r888, %r900;
	ld.global.u32 	%r902, [%rd8];
	xor.b32  	%r903, %r902, %r901;
	add.s64 	%rd9, %rd2, %rd7;
	st.global.u32 	[%rd9+8], %r903;
	ld.global.u32 	%r904, [%rd8+4];
	xor.b32  	%r905, %r904, %r895;
	st.global.u32 	[%rd9+12], %r905;
	ret;

}
	// .globl	_Z18reconstruct_secretPhPj
.visible .entry _Z18reconstruct_secretPhPj(
	.param .u64 .ptr .align 1 _Z18reconstruct_secretPhPj_param_0,
	.param .u64 .ptr .align 1 _Z18reconstruct_secretPhPj_param_1
)
{
	.reg .pred 	%p<2>;
	.reg .b32 	%r<11>;
	.reg .b64 	%rd<9>;

	ld.param.u64 	%rd1, [_Z18reconstruct_secretPhPj_param_0];
	ld.param.u64 	%rd2, [_Z18reconstruct_secretPhPj_param_1];
	mov.u32 	%r2, %tid.x;
	mov.u32 	%r3, %ctaid.x;
	mov.u32 	%r4, %ntid.x;
	mad.lo.s32 	%r1, %r3, %r4, %r2;
	setp.gt.s32 	%p1, %r1, 9999;
	@%p1 bra 	$L__BB1_2;
	cvta.to.global.u64 	%rd3, %rd2;
	cvta.to.global.u64 	%rd4, %rd1;
	mul.wide.s32 	%rd5, %r1, 4;
	add.s64 	%rd6, %rd3, %rd5;
	ld.global.u32 	%r5, [%rd6];
	shr.u32 	%r6, %r5, 8;
	mul.hi.u32 	%r7, %r6, 1717987;
	shr.u32 	%r8, %r7, 2;
	mul.lo.s32 	%r9, %r8, 10000;
	sub.s32 	%r10, %r6, %r9;
	cvt.u64.u32 	%rd7, %r10;
	add.s64 	%rd8, %rd4, %rd7;
	st.global.u8 	[%rd8], %r5;
$L__BB1_2:
	ret;

}


// ===== COMPILED SASS (sm_100) =====

	.target	sm_100

	.elftype	@"ET_EXEC"


//--------------------- .note.nv.tkinfo           --------------------------
	.section	.note.nv.tkinfo,"",@"SHT_NOTE"
	.sectionflags	@"SHF_NOTE_NV_TKINFO"
	.tkinfo
        /*0018*/ 	.word	0x00000002
        /*0030*/ 	.string	""
        /*0030*/ 	.string	"ptxas"
        /*0030*/ 	.string	"Cuda compilation tools, release 13.0, V13.0.88"
        /*0030*/ 	.string	"Build cuda_13.0.r13.0/compiler.36424714_0"
        /*0030*/ 	.string	"-arch sm_100 -m 64 "



//--------------------- .note.nv.cuinfo           --------------------------
	.section	.note.nv.cuinfo,"",@"SHT_NOTE"
	.sectionflags	@"SHF_NOTE_NV_CUINFO"
        /*0018*/ 	.short	0x0002
        /*001a*/ 	.short	0x0064
        /*001c*/ 	.short	0x0082
	.zero		2


//--------------------- .nv.info                  --------------------------
	.section	.nv.info,"",@"SHT_CUDA_INFO"
	.align	4


	//----- nvinfo : EIATTR_REGCOUNT
	.align		4
        /*0000*/ 	.byte	0x04, 0x2f
        /*0002*/ 	.short	(.L_1 - .L_0)
	.align		4
.L_0:
        /*0004*/ 	.word	index@(_Z13decrypt_bytesPjS_Ph)
        /*0008*/ 	.word	0x00000013


	//----- nvinfo : EIATTR_FRAME_SIZE
	.align		4
.L_1:
        /*000c*/ 	.byte	0x04, 0x11
        /*000e*/ 	.short	(.L_3 - .L_2)
	.align		4
.L_2:
        /*0010*/ 	.word	index@(_Z13decrypt_bytesPjS_Ph)
        /*0014*/ 	.word	0x00000000


	//----- nvinfo : EIATTR_REGCOUNT
	.align		4
.L_3:
        /*0018*/ 	.byte	0x04, 0x2f
        /*001a*/ 	.short	(.L_5 - .L_4)
	.align		4
.L_4:
        /*001c*/ 	.word	index@(_Z18reconstruct_secretPhPj)
        /*0020*/ 	.word	0x00000008


	//----- nvinfo : EIATTR_FRAME_SIZE
	.align		4
.L_5:
        /*0024*/ 	.byte	0x04, 0x11
        /*0026*/ 	.short	(.L_7 - .L_6)
	.align		4
.L_6:
        /*0028*/ 	.word	index@(_Z18reconstruct_secretPhPj)
        /*002c*/ 	.word	0x00000000


	//----- nvinfo : EIATTR_MIN_STACK_SIZE
	.align		4
.L_7:
        /*0030*/ 	.byte	0x04, 0x12
        /*0032*/ 	.short	(.L_9 - .L_8)
	.align		4
.L_8:
        /*0034*/ 	.word	index@(_Z18reconstruct_secretPhPj)
        /*0038*/ 	.word	0x00000000


	//----- nvinfo : EIATTR_MIN_STACK_SIZE
	.align		4
.L_9:
        /*003c*/ 	.byte	0x04, 0x12
        /*003e*/ 	.short	(.L_11 - .L_10)
	.align		4
.L_10:
        /*0040*/ 	.word	index@(_Z13decrypt_bytesPjS_Ph)
        /*0044*/ 	.word	0x00000000
.L_11:


//--------------------- .nv.compat                --------------------------
	.section	.nv.compat,"",@"SHT_CUDA_COMPAT_INFO"
	.align	4
        /*0000*/ 	.byte	0x02, 0x09, 0x00, 0x00, 0x02, 0x02, 0x01, 0x00, 0x02, 0x05, 0x05, 0x00, 0x03, 0x07, 0x01, 0x01
        /*0010*/ 	.byte	0x02, 0x03, 0x00, 0x00, 0x02, 0x06, 0x01, 0x00, 0x04, 0x0b, 0x08, 0x00, 0x09, 0x00, 0x00, 0x00
        /*0020*/ 	.byte	0x00, 0x00, 0x00, 0x00


//--------------------- .nv.info._Z18reconstruct_secretPhPj --------------------------
	.section	.nv.info._Z18reconstruct_secretPhPj,"",@"SHT_CUDA_INFO"
	.sectionflags	@""
	.align	4


	//----- nvinfo : EIATTR_CUDA_API_VERSION
	.align		4
        /*0000*/ 	.byte	0x04, 0x37
        /*0002*/ 	.short	(.L_13 - .L_12)
.L_12:
        /*0004*/ 	.word	0x00000082


	//----- nvinfo : EIATTR_KPARAM_INFO
	.align		4
.L_13:
        /*0008*/ 	.byte	0x04, 0x17
        /*000a*/ 	.short	(.L_15 - .L_14)
.L_14:
        /*000c*/ 	.word	0x00000000
        /*0010*/ 	.short	0x0001
        /*0012*/ 	.short	0x0008
        /*0014*/ 	.byte	0x00, 0xf5, 0x21, 0x00


	//----- nvinfo : EIATTR_KPARAM_INFO
	.align		4
.L_15:
        /*0018*/ 	.byte	0x04, 0x17
        /*001a*/ 	.short	(.L_17 - .L_16)
.L_16:
        /*001c*/ 	.word	0x00000000
        /*0020*/ 	.short	0x0000
        /*0022*/ 	.short	0x0000
        /*0024*/ 	.byte	0x00, 0xf5, 0x21, 0x00


	//----- nvinfo : EIATTR_SPARSE_MMA_MASK
	.align		4
.L_17:
        /*0028*/ 	.byte	0x03, 0x50
        /*002a*/ 	.short	0x0000


	//----- nvinfo : EIATTR_MAXREG_COUNT
	.align		4
        /*002c*/ 	.byte	0x03, 0x1b
        /*002e*/ 	.short	0x00ff


	//----- nvinfo : EIATTR_MERCURY_ISA_VERSION
	.align		4
        /*0030*/ 	.byte	0x03, 0x5f
        /*0032*/ 	.short	0x0101


	//----- nvinfo : EIATTR_VRC_CTA_INIT_COUNT
	.align		4
        /*0034*/ 	.byte	0x02, 0x4a
	.zero		1
	.zero		1


	//----- nvinfo : EIATTR_EXIT_INSTR_OFFSETS
	.align		4
        /*0038*/ 	.byte	0x04, 0x1c
        /*003a*/ 	.short	(.L_19 - .L_18)


	//   ....[0]....
.L_18:
        /*003c*/ 	.word	0x00000060


	//   ....[1]....
        /*0040*/ 	.word	0x00000130


	//----- nvinfo : EIATTR_CBANK_PARAM_SIZE
	.align		4
.L_19:
        /*0044*/ 	.byte	0x03, 0x19
        /*0046*/ 	.short	0x0010


	//----- nvinfo : EIATTR_PARAM_CBANK
	.align		4
        /*0048*/ 	.byte	0x04, 0x0a
        /*004a*/ 	.short	(.L_21 - .L_20)
	.align		4
.L_20:
        /*004c*/ 	.word	index@(.nv.constant0._Z18reconstruct_secretPhPj)
        /*0050*/ 	.short	0x0380
        /*0052*/ 	.short	0x0010


	//----- nvinfo : EIATTR_SW_WAR
	.align		4
.L_21:
        /*0054*/ 	.byte	0x04, 0x36
        /*0056*/ 	.short	(.L_23 - .L_22)
.L_22:
        /*0058*/ 	.word	0x00000008
.L_23:


//--------------------- .nv.info._Z13decrypt_bytesPjS_Ph --------------------------
	.section	.nv.info._Z13decrypt_bytesPjS_Ph,"",@"SHT_CUDA_INFO"
	.sectionflags	@""
	.align	4


	//----- nvinfo : EIATTR_CUDA_API_VERSION
	.align		4
        /*0000*/ 	.byte	0x04, 0x37
        /*0002*/ 	.short	(.L_25 - .L_24)
.L_24:
        /*0004*/ 	.word	0x00000082


	//----- nvinfo : EIATTR_KPARAM_INFO
	.align		4
.L_25:
        /*0008*/ 	.byte	0x04, 0x17
        /*000a*/ 	.short	(.L_27 - .L_26)
.L_26:
        /*000c*/ 	.word	0x00000000
        /*0010*/ 	.short	0x0002
        /*0012*/ 	.short	0x0010
        /*0014*/ 	.byte	0x00, 0xf5, 0x21, 0x00


	//----- nvinfo : EIATTR_KPARAM_INFO
	.align		4
.L_27:
        /*0018*/ 	.byte	0x04, 0x17
        /*001a*/ 	.short	(.L_29 - .L_28)
.L_28:
        /*001c*/ 	.word	0x00000000
        /*0020*/ 	.short	0x0001
        /*0022*/ 	.short	0x0008
        /*0024*/ 	.byte	0x00, 0xf5, 0x21, 0x00


	//----- nvinfo : EIATTR_KPARAM_INFO
	.align		4
.L_29:
        /*0028*/ 	.byte	0x04, 0x17
        /*002a*/ 	.short	(.L_31 - .L_30)
.L_30:
        /*002c*/ 	.word	0x00000000
        /*0030*/ 	.short	0x0000
        /*0032*/ 	.short	0x0000
        /*0034*/ 	.byte	0x00, 0xf5, 0x21, 0x00


	//----- nvinfo : EIATTR_SPARSE_MMA_MASK
	.align		4
.L_31:
        /*0038*/ 	.byte	0x03, 0x50
        /*003a*/ 	.short	0x0000


	//----- nvinfo : EIATTR_MAXREG_COUNT
	.align		4
        /*003c*/ 	.byte	0x03, 0x1b
        /*003e*/ 	.short	0x00ff


	//----- nvinfo : EIATTR_MERCURY_ISA_VERSION
	.align		4
        /*0040*/ 	.byte	0x03, 0x5f
        /*0042*/ 	.short	0x0101


	//----- nvinfo : EIATTR_VRC_CTA_INIT_COUNT
	.align		4
        /*0044*/ 	.byte	0x02, 0x4a
	.zero		1
	.zero		1


	//----- nvinfo : EIATTR_EXIT_INSTR_OFFSETS
	.align		4
        /*0048*/ 	.byte	0x04, 0x1c
        /*004a*/ 	.short	(.L_33 - .L_32)


	//   ....[0]....
.L_32:
        /*004c*/ 	.word	0x00003960


	//----- nvinfo : EIATTR_CRS_STACK_SIZE
	.align		4
.L_33:
        /*0050*/ 	.byte	0x04, 0x1e
        /*0052*/ 	.short	(.L_35 - .L_34)
.L_34:
        /*0054*/ 	.word	0x00000000


	//----- nvinfo : EIATTR_CBANK_PARAM_SIZE
	.align		4
.L_35:
        /*0058*/ 	.byte	0x03, 0x19
        /*005a*/ 	.short	0x0018


	//----- nvinfo : EIATTR_PARAM_CBANK
	.align		4
        /*005c*/ 	.byte	0x04, 0x0a
        /*005e*/ 	.short	(.L_37 - .L_36)
	.align		4
.L_36:
        /*0060*/ 	.word	index@(.nv.constant0._Z13decrypt_bytesPjS_Ph)
        /*0064*/ 	.short	0x0380
        /*0066*/ 	.short	0x0018


	//----- nvinfo : EIATTR_SW_WAR
	.align		4
.L_37:
        /*0068*/ 	.byte	0x04, 0x36
        /*006a*/ 	.short	(.L_39 - .L_38)
.L_38:
        /*006c*/ 	.word	0x00000008
.L_39:


//--------------------- .nv.callgraph             --------------------------
	.section	.nv.callgraph,"",@"SHT_CUDA_CALLGRAPH"
	.align	4
	.sectionentsize	8
	.align		4
        /*0000*/ 	.word	0x00000000
	.align		4
        /*0004*/ 	.word	0xffffffff
	.align		4
        /*0008*/ 	.word	0x00000000
	.align		4
        /*000c*/ 	.word	0xfffffffe
	.align		4
        /*0010*/ 	.word	0x00000000
	.align		4
        /*0014*/ 	.word	0xfffffffd
	.align		4
        /*0018*/ 	.word	0x00000000
	.align		4
        /*001c*/ 	.word	0xfffffffc


//--------------------- .text._Z18reconstruct_secretPhPj --------------------------
	.section	.text._Z18reconstruct_secretPhPj,"ax",@progbits
	.align	128
        .global         _Z18reconstruct_secretPhPj
        .type           _Z18reconstruct_secretPhPj,@function
        .size           _Z18reconstruct_secretPhPj,(.L_x_4 - _Z18reconstruct_secretPhPj)
        .other          _Z18reconstruct_secretPhPj,@"STO_CUDA_ENTRY STV_DEFAULT"
_Z18reconstruct_secretPhPj:
.text._Z18reconstruct_secretPhPj:
[----:B------:R-:W-:Y:S01]  /*0000*/  LDC R1, c[0x0][0x37c] ;  /* 0x0000df00ff017b82 */ /* 0x000fe20000000800 */
[----:B------:R-:W0:Y:S07]  /*0010*/  S2R R5, SR_TID.X ;  /* 0x0000000000057919 */ /* 0x000e2e0000002100 */
[----:B------:R-:W0:Y:S08]  /*0020*/  S2UR UR4, SR_CTAID.X ;  /* 0x00000000000479c3 */ /* 0x000e300000002500 */
[----:B------:R-:W0:Y:S02]  /*0030*/  LDC R0, c[0x0][0x360] ;  /* 0x0000d800ff007b82 */ /* 0x000e240000000800 */
[----:B0-----:R-:W-:-:S05]  /*0040*/  IMAD R5, R0, UR4, R5 ;  /* 0x0000000400057c24 */ /* 0x001fca000f8e0205 */
[----:B------:R-:W-:-:S13]  /*0050*/  ISETP.GT.AND P0, PT, R5, 0x270f, PT ;  /* 0x0000270f0500780c */ /* 0x000fda0003f04270 */
[----:B------:R-:W-:Y:S05]  /*0060*/  @P0 EXIT ;  /* 0x000000000000094d */ /* 0x000fea0003800000 */
[----:B------:R-:W0:Y:S01]  /*0070*/  LDC.64 R2, c[0x0][0x388] ;  /* 0x0000e200ff027b82 */ /* 0x000e220000000a00 */
[----:B------:R-:W1:Y:S01]  /*0080*/  LDCU.64 UR4, c[0x0][0x358] ;  /* 0x00006b00ff0477ac */ /* 0x000e620008000a00 */
[----:B------:R-:W2:Y:S01]  /*0090*/  LDCU.64 UR6, c[0x0][0x380] ;  /* 0x00007000ff0677ac */ /* 0x000ea20008000a00 */
[----:B0-----:R-:W-:-:S06]  /*00a0*/  IMAD.WIDE R2, R5, 0x4, R2 ;  /* 0x0000000405027825 */ /* 0x001fcc00078e0202 */
[----:B-1----:R-:W3:Y:S02]  /*00b0*/  LDG.E R3, desc[UR4][R2.64] ;  /* 0x0000000402037981 */ /* 0x002ee4000c1e1900 */
[----:B---3--:R-:W-:-:S05]  /*00c0*/  SHF.R.U32.HI R0, RZ, 0x8, R3 ;  /* 0x00000008ff007819 */ /* 0x008fca0000011603 */
[----:B------:R-:W-:-:S05]  /*00d0*/  IMAD.HI.U32 R4, R0, 0x1a36e3, RZ ;  /* 0x001a36e300047827 */ /* 0x000fca00078e00ff */
[----:B------:R-:W-:-:S05]  /*00e0*/  SHF.R.U32.HI R5, RZ, 0x2, R4 ;  /* 0x00000002ff057819 */ /* 0x000fca0000011604 */
[----:B------:R-:W-:-:S05]  /*00f0*/  IMAD R5, R5, -0x2710, R0 ;  /* 0xffffd8f005057824 */ /* 0x000fca00078e0200 */
[----:B--2---:R-:W-:-:S04]  /*0100*/  IADD3 R4, P0, PT, R5, UR6, RZ ;  /* 0x0000000605047c10 */ /* 0x004fc8000ff1e0ff */
[----:B------:R-:W-:-:S05]  /*0110*/  IADD3.X R5, PT, PT, RZ, UR7, RZ, P0, !PT ;  /* 0x00000007ff057c10 */ /* 0x000fca00087fe4ff */
[----:B------:R-:W-:Y:S01]  /*0120*/  STG.E.U8 desc[UR4][R4.64], R3 ;  /* 0x0000000304007986 */ /* 0x000fe2000c101104 */
[----:B------:R-:W-:Y:S05]  /*0130*/  EXIT ;  /* 0x000000000000794d */ /* 0x000fea0003800000 */
.L_x_0:
[----:B------:R-:W-:-:S00]  /*0140*/  BRA `(.L_x_0) ;  /* 0xfffffffc00fc7947 */ /* 0x000fc0000383ffff */
[----:B------:R-:W-:-:S00]  /*0150*/  NOP ;  /* 0x0000000000007918 */ /* 0x000fc00000000000 */
        /* <DEDUP_REMOVED lines=10> */
.L_x_4:


//--------------------- .text._Z13decrypt_bytesPjS_Ph --------------------------
	.section	.text._Z13decrypt_bytesPjS_Ph,"ax",@progbits
	.align	128
        .global         _Z13decrypt_bytesPjS_Ph
        .type           _Z13decrypt_bytesPjS_Ph,@function
        .size           _Z13decrypt_bytesPjS_Ph,(.L_x_5 - _Z13decrypt_bytesPjS_Ph)
        .other          _Z13decrypt_bytesPjS_Ph,@"STO_CUDA_ENTRY STV_DEFAULT"
_Z13decrypt_bytesPjS_Ph:
.text._Z13decrypt_bytesPjS_Ph:
[----:B------:R-:W-:Y:S01]  /*0000*/  LDC R1, c[0x0][0x37c] ;  /* 0x0000df00ff017b82 */ /* 0x000fe20000000800 */
[----:B------:R-:W0:Y:S07]  /*0010*/  S2R R0, SR_TID.X ;  /* 0x0000000000007919 */ /* 0x000e2e0000002100 */
[----:B------:R-:W0:Y:S01]  /*0020*/  S2UR UR6, SR_CTAID.X ;  /* 0x00000000000679c3 */ /* 0x000e220000002500 */
[----:B------:R-:W1:Y:S07]  /*0030*/  LDCU.64 UR4, c[0x0][0x358] ;  /* 0x00006b00ff0477ac */ /* 0x000e6e0008000a00 */
[----:B------:R-:W0:Y:S08]  /*0040*/  LDC R7, c[0x0][0x360] ;  /* 0x0000d800ff077b82 */ /* 0x000e300000000800 */
[----:B------:R-:W1:Y:S08]  /*0050*/  LDC.64 R4, c[0x0][0x390] ;  /* 0x0000e400ff047b82 */ /* 0x000e700000000a00 */
[----:B------:R-:W2:Y:S01]  /*0060*/  LDC.64 R2, c[0x0][0x388] ;  /* 0x0000e200ff027b82 */ /* 0x000ea20000000a00 */
[----:B0-----:R-:W-:-:S05]  /*0070*/  IMAD R0, R7, UR6, R0 ;  /* 0x0000000607007c24 */ /* 0x001fca000f8e0200 */
[C---:B------:R-:W-:Y:S01]  /*0080*/  ISETP.NE.AND P0, PT, R0.reuse, RZ, PT ;  /* 0x000000ff0000720c */ /* 0x040fe20003f05270 */
[----:B------:R-:W-:Y:S01]  /*0090*/  IMAD.SHL.U32 R0, R0, 0x2, RZ ;  /* 0x0000000200007824 */ /* 0x000fe200078e00ff */
[----:B-1----:R0:W5:Y:S04]  /*00a0*/  LDG.E R8, desc[UR4][R4.64+0x8] ;  /* 0x0000080404087981 */ /* 0x002168000c1e1900 */
[----:B------:R0:W5:Y:S04]  /*00b0*/  LDG.E R7, desc[UR4][R4.64+0xc] ;  /* 0x00000c0404077981 */ /* 0x000168000c1e1900 */
[----:B------:R0:W5:Y:S01]  /*00c0*/  LDG.E R6, desc[UR4][R4.64] ;  /* 0x0000000404067981 */ /* 0x000162000c1e1900 */
[----:B------:R-:W-:Y:S01]  /*00d0*/  BSSY.RECONVERGENT B0, `(.L_x_1) ;  /* 0x00001c7000007945 */ /* 0x000fe20003800200 */
[----:B--2---:R-:W-:-:S02]  /*00e0*/  IMAD.WIDE R2, R0, 0x4, R2 ;  /* 0x0000000400027825 */ /* 0x004fc400078e0202 */
[----:B------:R0:W5:Y:S01]  /*00f0*/  LDG.E R9, desc[UR4][R4.64+0x4] ;  /* 0x0000040404097981 */ /* 0x000162000c1e1900 */
[----:B------:R-:W-:Y:S05]  /*0100*/  @P0 BRA `(.L_x_2) ;  /* 0x0000001c000c0947 */ /* 0x000fea0003800000 */
[----:B------:R-:W1:Y:S02]  /*0110*/  LDC.64 R10, c[0x0][0x388] ;  /* 0x0000e200ff0a7b82 */ /* 0x000e640000000a00 */
[----:B-1----:R-:W2:Y:S04]  /*0120*/  LDG.E R13, desc[UR4][R10.64] ;  /* 0x000000040a0d7981 */ /* 0x002ea8000c1e1900 */
[----:B------:R1:W3:Y:S02]  /*0130*/  LDG.E R12, desc[UR4][R10.64+0x4] ;  /* 0x000004040a0c7981 */ /* 0x0002e4000c1e1900 */
[----:B-1---5:R-:W-:Y:S02]  /*0140*/  VIADD R10, R7, 0x28b7bd67 ;  /* 0x28b7bd67070a7836 */ /* 0x022fe40000000000 */
[----:B--2---:R-:W-:Y:S01]  /*0150*/  IMAD.SHL.U32 R15, R13, 0x10, RZ ;  /* 0x000000100d0f7824 */ /* 0x004fe200078e00ff */
[----:B------:R-:W-:-:S04]  /*0160*/  SHF.R.U32.HI R14, RZ, 0x5, R13 ;  /* 0x00000005ff0e7819 */ /* 0x000fc8000001160d */
[----:B------:R-:W-:Y:S01]  /*0170*/  LOP3.LUT R16, R15, R14, RZ, 0x3c, !PT ;  /* 0x0000000e0f107212 */ /* 0x000fe200078e3cff */
[----:B------:R-:W-:-:S04]  /*0180*/  VIADD R14, R8, 0xc6ef3720 ;  /* 0xc6ef3720080e7836 */ /* 0x000fc80000000000 */
[----:B------:R-:W-:-:S05]  /*0190*/  IMAD.IADD R15, R13, 0x1, R16 ;  /* 0x000000010d0f7824 */ /* 0x000fca00078e0210 */
[----:B------:R-:W-:-:S05]  /*01a0*/  LOP3.LUT R15, R14, R15, RZ, 0x3c, !PT ;  /* 0x0000000f0e0f7212 */ /* 0x000fca00078e3cff */
[----:B---3--:R-:W-:-:S04]  /*01b0*/  IMAD.IADD R12, R12, 0x1, -R15 ;  /* 0x000000010c0c7824 */ /* 0x008fc800078e0a0f */
[----:B------:R-:W-:Y:S01]  /*01c0*/  IMAD.SHL.U32 R15, R12, 0x10, RZ ;  /* 0x000000100c0f7824 */ /* 0x000fe200078e00ff */
[----:B------:R-:W-:-:S04]  /*01d0*/  SHF.R.U32.HI R14, RZ, 0x5, R12 ;  /* 0x00000005ff0e7819 */ /* 0x000fc8000001160c */
[----:B------:R-:W-:-:S05]  /*01e0*/  LOP3.LUT R15, R15, R14, RZ, 0x3c, !PT ;  /* 0x0000000e0f0f7212 */ /* 0x000fca00078e3cff */
[----:B------:R-:W-:-:S05]  /*01f0*/  IMAD.IADD R15, R12, 0x1, R15 ;  /* 0x000000010c0f7824 */ /* 0x000fca00078e020f */
[----:B------:R-:W-:-:S04]  /*0200*/  LOP3.LUT R14, R15, R10, RZ, 0x3c, !PT ;  /* 0x0000000a0f0e7212 */ /* 0x000fc800078e3cff */
[----:B------:R-:W-:-:S04]  /*0210*/  IADD3 R14, PT, PT, R13, -R14, RZ ;  /* 0x8000000e0d0e7210 */ /* 0x000fc80007ffe0ff */
[----:B------:R-:W-:Y:S01]  /*0220*/  SHF.R.U32.HI R11, RZ, 0x5, R14 ;  /* 0x00000005ff0b7819 */ /* 0x000fe2000001160e */
[----:B------:R-:W-:-:S05]  /*0230*/  IMAD.SHL.U32 R16, R14, 0x10, RZ ;  /* 0x000000100e107824 */ /* 0x000fca00078e00ff */
[----:B------:R-:W-:-:S05]  /*0240*/  LOP3.LUT R11, R16, R11, RZ, 0x3c, !PT ;  /* 0x0000000b100b7212 */ /* 0x000fca00078e3cff */
[----:B------:R-:W-:-:S05]  /*0250*/  IMAD.IADD R11, R14, 0x1, R11 ;  /* 0x000000010e0b7824 */ /* 0x000fca00078e020b */
[----:B------:R-:W-:-:S05]  /*0260*/  LOP3.LUT R11, R10, R11, RZ, 0x3c, !PT ;  /* 0x0000000b0a0b7212 */ /* 0x000fca00078e3cff */
[----:B------:R-:W-:-:S04]  /*0270*/  IMAD.IADD R11, R12, 0x1, -R11 ;  /* 0x000000010c0b7824 */ /* 0x000fc800078e0a0b */
[----:B------:R-:W-:Y:S01]  /*0280*/  IMAD.SHL.U32 R13, R11, 0x10, RZ ;  /* 0x000000100b0d7824 */ /* 0x000fe200078e00ff */
[----:B------:R-:W-:-:S04]  /*0290*/  SHF.R.U32.HI R10, RZ, 0x5, R11 ;  /* 0x00000005ff0a7819 */ /* 0x000fc8000001160b */
[----:B------:R-:W-:Y:S01]  /*02a0*/  LOP3.LUT R12, R13, R10, RZ, 0x3c, !PT ;  /* 0x0000000a0d0c7212 */ /* 0x000fe200078e3cff */
[----:B------:R-:W-:-:S04]  /*02b0*/  VIADD R10, R8, 0x8a8043ae ;  /* 0x8a8043ae080a7836 */ /* 0x000fc80000000000 */
[----:B------:R-:W-:-:S05]  /*02c0*/  IMAD.IADD R13, R11, 0x1, R12 ;  /* 0x000000010b0d7824 */ /* 0x000fca00078e020c */
[----:B------:R-:W-:-:S05]  /*02d0*/  LOP3.LUT R13, R13, R10, RZ, 0x3c, !PT ;  /* 0x0000000a0d0d7212 */ /* 0x000fca00078e3cff */
[----:B------:R-:W-:-:S04]  /*02e0*/  IMAD.IADD R13, R14, 0x1, -R13 ;  /* 0x000000010e0d7824 */ /* 0x000fc800078e0a0d */
[----:B------:R-:W-:Y:S01]  /*02f0*/  IMAD.SHL.U32 R15, R13, 0x10, RZ ;  /* 0x000000100d0f7824 */ /* 0x000fe200078e00ff */
[----:B------:R-:W-:-:S04]  /*0300*/  SHF.R.U32.HI R10, RZ, 0x5, R13 ;  /* 0x00000005ff0a7819 */ /* 0x000fc8000001160d */
[----:B------:R-:W-:Y:S02]  /*0310*/  LOP3.LUT R12, R15, R10, RZ, 0x3c, !PT ;  /* 0x0000000a0f0c7212 */ /* 0x000fe400078e3cff */
[----:B------:R-:W-:-:S03]  /*0320*/  IADD3 R10, PT, PT, R6, -0x757fbc52, RZ ;  /* 0x8a8043ae060a7810 */ /* 0x000fc60007ffe0ff */
        /* <DEDUP_REMOVED lines=18> */
[----:B------:R-:W-:Y:S01]  /*0450*/  LOP3.LUT R14, R13, R10, RZ, 0x3c, !PT ;  /* 0x0000000a0d0e7212 */ /* 0x000fe200078e3cff */
[----:B------:R-:W-:-:S04]  /*0460*/  VIADD R10, R6, 0x4e11503c ;  /* 0x4e11503c060a7836 */ /* 0x000fc80000000000 */
        /* <DEDUP_REMOVED lines=9> */
[----:B------:R-:W-:-:S05]  /*0500*/  IMAD.IADD R10, R11, 0x1, -R10 ;  /* 0x000000010b0a7824 */ /* 0x000fca00078e0a0a */
[----:B------:R-:W-:Y:S02]  /*0510*/  SHF.R.U32.HI R11, RZ, 0x5, R10 ;  /* 0x00000005ff0b7819 */ /* 0x000fe4000001160a */
[----:B------:R-:W-:-:S04]  /*0520*/  SHF.L.U32 R12, R10, 0x4, RZ ;  /* 0x000000040a0c7819 */ /* 0x000fc800000006ff */
        /* <DEDUP_REMOVED lines=15> */
[----:B------:R-:W-:-:S03]  /*0620*/  IADD3 R10, PT, PT, R8, 0x11a25cca, RZ ;  /* 0x11a25cca080a7810 */ /* 0x000fc60007ffe0ff */
        /* <DEDUP_REMOVED lines=13> */
[----:B------:R-:W-:-:S03]  /*0700*/  VIADD R11, R9, 0x736ae311 ;  /* 0x736ae311090b7836 */ /* 0x000fc60000000000 */
[----:B------:R-:W-:-:S04]  /*0710*/  IADD3 R12, PT, PT, R10, R15, RZ ;  /* 0x0000000f0a0c7210 */ /* 0x000fc80007ffe0ff */
        /* <DEDUP_REMOVED lines=46> */
[----:B------:R-:W-:-:S04]  /*0a00*/  LOP3.LUT R12, R15, R12, RZ, 0x3c, !PT ;  /* 0x0000000c0f0c7212 */ /* 0x000fc800078e3cff */
        /* <DEDUP_REMOVED lines=213> */
[C---:B------:R-:W-:Y:S02]  /*1760*/  VIADD R10, R8.reuse, 0xb54cda56 ;  /* 0xb54cda56080a7836 */ /* 0x040fe40000000000 */
[----:B------:R-:W-:Y:S02]  /*1770*/  VIADD R8, R8, 0x3c6ef372 ;  /* 0x3c6ef37208087836 */ /* 0x000fe40000000000 */
        /* <DEDUP_REMOVED lines=40> */
[C---:B------:R-:W-:Y:S01]  /*1a00*/  VIADD R11, R7.reuse, 0xdaa66d2b ;  /* 0xdaa66d2b070b7836 */ /* 0x040fe20000000000 */
[----:B------:R-:W-:Y:S02]  /*1a10*/  IADD3 R7, PT, PT, R7, -0x61c88647, RZ ;  /* 0x9e3779b907077810 */ /* 0x000fe40007ffe0ff */
        /* <DEDUP_REMOVED lines=33> */
[----:B------:R-:W-:Y:S02]  /*1c30*/  LOP3.LUT R7, R7, R10, RZ, 0x3c, !PT ;  /* 0x0000000a07077212 */ /* 0x000fe400078e3cff */
[----:B------:R-:W1:Y:S03]  /*1c40*/  LDC.64 R10, c[0x0][0x380] ;  /* 0x0000e000ff0a7b82 */ /* 0x000e660000000a00 */
[----:B------:R-:W-:-:S04]  /*1c50*/  IMAD.IADD R7, R8, 0x1, -R7 ;  /* 0x0000000108077824 */ /* 0x000fc800078e0a07 */
[C---:B------:R-:W-:Y:S01]  /*1c60*/  IMAD.SHL.U32 R9, R7.reuse, 0x10, RZ ;  /* 0x0000001007097824 */ /* 0x040fe200078e00ff */
[----:B------:R-:W-:Y:S02]  /*1c70*/  SHF.R.U32.HI R8, RZ, 0x5, R7 ;  /* 0x00000005ff087819 */ /* 0x000fe40000011607 */
[----:B------:R-:W-:Y:S02]  /*1c80*/  LOP3.LUT R15, R7, 0x2, RZ, 0x3c, !PT ;  /* 0x00000002070f7812 */ /* 0x000fe400078e3cff */
[----:B------:R-:W-:-:S05]  /*1c90*/  LOP3.LUT R8, R9, R8, RZ, 0x3c, !PT ;  /* 0x0000000809087212 */ /* 0x000fca00078e3cff */
[----:B------:R-:W-:-:S05]  /*1ca0*/  IMAD.IADD R9, R7, 0x1, R8 ;  /* 0x0000000107097824 */ /* 0x000fca00078e0208 */
[----:B------:R-:W-:Y:S01]  /*1cb0*/  LOP3.LUT R6, R9, R6, RZ, 0x3c, !PT ;  /* 0x0000000609067212 */ /* 0x000fe200078e3cff */
[----:B-1----:R1:W-:Y:S04]  /*1cc0*/  STG.E desc[UR4][R10.64+0x4], R15 ;  /* 0x0000040f0a007986 */ /* 0x0023e8000c101904 */
[----:B------:R-:W-:-:S05]  /*1cd0*/  IMAD.IADD R6, R13, 0x1, -R6 ;  /* 0x000000010d067824 */ /* 0x000fca00078e0a06 */
[----:B------:R-:W-:-:S05]  /*1ce0*/  LOP3.LUT R13, R6, 0x1, RZ, 0x3c, !PT ;  /* 0x00000001060d7812 */ /* 0x000fca00078e3cff */
[----:B------:R1:W-:Y:S04]  /*1cf0*/  STG.E desc[UR4][R10.64], R13 ;  /* 0x0000000d0a007986 */ /* 0x0003e8000c101904 */
[----:B------:R1:W5:Y:S04]  /*1d00*/  LDG.E R8, desc[UR4][R4.64+0x8] ;  /* 0x0000080404087981 */ /* 0x000368000c1e1900 */
[----:B------:R1:W5:Y:S04]  /*1d10*/  LDG.E R7, desc[UR4][R4.64+0xc] ;  /* 0x00000c0404077981 */ /* 0x000368000c1e1900 */
[----:B------:R1:W5:Y:S04]  /*1d20*/  LDG.E R6, desc[UR4][R4.64] ;  /* 0x0000000404067981 */ /* 0x000368000c1e1900 */
[----:B------:R1:W5:Y:S02]  /*1d30*/  LDG.E R9, desc[UR4][R4.64+0x4] ;  /* 0x0000040404097981 */ /* 0x000364000c1e1900 */
.L_x_2:
[----:B------:R-:W-:Y:S05]  /*1d40*/  BSYNC.RECONVERGENT B0 ;  /* 0x0000000000007941 */ /* 0x000fea0003800200 */
.L_x_1:
[----:B01----:R-:W2:Y:S04]  /*1d50*/  LDG.E R5, desc[UR4][R2.64+0x8] ;  /* 0x0000080402057981 */ /* 0x003ea8000c1e1900 */
[----:B------:R-:W3:Y:S01]  /*1d60*/  LDG.E R4, desc[UR4][R2.64+0xc] ;  /* 0x00000c0402047981 */ /* 0x000ee2000c1e1900 */
[----:B--2---:R-:W-:Y:S01]  /*1d70*/  IMAD.SHL.U32 R10, R5, 0x10, RZ ;  /* 0x00000010050a7824 */ /* 0x004fe200078e00ff */
[----:B------:R-:W-:-:S04]  /*1d80*/  SHF.R.U32.HI R11, RZ, 0x5, R5 ;  /* 0x00000005ff0b7819 */ /* 0x000fc80000011605 */
[----:B------:R-:W-:Y:S01]  /*1d90*/  LOP3.LUT R10, R10, R11, RZ, 0x3c, !PT ;  /* 0x0000000b0a0a7212 */ /* 0x000fe200078e3cff */
[----:B-----5:R-:W-:-:S04]  /*1da0*/  VIADD R11, R8, 0xc6ef3720 ;  /* 0xc6ef3720080b7836 */ /* 0x020fc80000000000 */
[----:B------:R-:W-:-:S05]  /*1db0*/  IMAD.IADD R10, R5, 0x1, R10 ;  /* 0x00000001050a7824 */ /* 0x000fca00078e020a */
[----:B------:R-:W-:-:S04]  /*1dc0*/  LOP3.LUT R11, R11, R10, RZ, 0x3c, !PT ;  /* 0x0000000a0b0b7212 */ /* 0x000fc800078e3cff */
[----:B---3--:R-:W-:-:S04]  /*1dd0*/  IADD3 R4, PT, PT, R4, -R11, RZ ;  /* 0x8000000b04047210 */ /* 0x008fc80007ffe0ff */
        /* <DEDUP_REMOVED lines=47> */
[----:B------:R-:W-:Y:S02]  /*20d0*/  SHF.L.U32 R4, R11, 0x4, RZ ;  /* 0x000000040b047819 */ /* 0x000fe400000006ff */
        /* <DEDUP_REMOVED lines=287> */
[----:B------:R-:W-:Y:S02]  /*32d0*/  LOP3.LUT R10, R4, R13, RZ, 0x3c, !PT ;  /* 0x0000000d040a7212 */ /* 0x000fe400078e3cff */
[----:B------:R-:W2:Y:S03]  /*32e0*/  LDG.E R4, desc[UR4][R2.64] ;  /* 0x0000000402047981 */ /* 0x000ea6000c1e1900 */
        /* <DEDUP_REMOVED lines=11> */
[C---:B------:R-:W-:Y:S02]  /*33a0*/  VIADD R14, R8.reuse, 0xb54cda56 ;  /* 0xb54cda56080e7836 */ /* 0x040fe40000000000 */
[----:B------:R-:W-:Y:S01]  /*33b0*/  VIADD R8, R8, 0x3c6ef372 ;  /* 0x3c6ef37208087836 */ /* 0x000fe20000000000 */
        /* <DEDUP_REMOVED lines=43> */
[----:B------:R-:W-:-:S04]  /*3670*/  LOP3.LUT R10, R10, R13, RZ, 0x3c, !PT ;  /* 0x0000000d0a0a7212 */ /* 0x000fc800078e3cff */
[----:B------:R-:W-:-:S04]  /*3680*/  IADD3 R10, PT, PT, R5, -R10, RZ ;  /* 0x8000000a050a7210 */ /* 0x000fc80007ffe0ff */
[----:B------:R-:W-:Y:S01]  /*3690*/  SHF.R.U32.HI R12, RZ, 0x5, R10 ;  /* 0x00000005ff0c7819 */ /* 0x000fe2000001160a */
[----:B------:R-:W-:-:S05]  /*36a0*/  IMAD.SHL.U32 R5, R10, 0x10, RZ ;  /* 0x000000100a057824 */ /* 0x000fca00078e00ff */
        /* <DEDUP_REMOVED lines=24> */
[----:B------:R-:W-:Y:S02]  /*3830*/  SHF.L.U32 R8, R5, 0x4, RZ ;  /* 0x0000000405087819 */ /* 0x000fe400000006ff */
[----:B------:R-:W-:-:S04]  /*3840*/  SHF.R.U32.HI R9, RZ, 0x5, R5 ;  /* 0x00000005ff097819 */ /* 0x000fc80000011605 */
[----:B------:R-:W-:-:S05]  /*3850*/  LOP3.LUT R8, R8, R9, RZ, 0x3c, !PT ;  /* 0x0000000908087212 */ /* 0x000fca00078e3cff */
[----:B------:R-:W-:-:S05]  /*3860*/  IMAD.IADD R8, R5, 0x1, R8 ;  /* 0x0000000105087824 */ /* 0x000fca00078e0208 */
[----:B------:R-:W-:Y:S02]  /*3870*/  LOP3.LUT R10, R7, R8, RZ, 0x3c, !PT ;  /* 0x00000008070a7212 */ /* 0x000fe400078e3cff */
[----:B------:R-:W0:Y:S03]  /*3880*/  LDC.64 R8, c[0x0][0x380] ;  /* 0x0000e000ff087b82 */ /* 0x000e260000000a00 */
[----:B------:R-:W-:-:S04]  /*3890*/  IMAD.IADD R10, R11, 0x1, -R10 ;  /* 0x000000010b0a7824 */ /* 0x000fc800078e0a0a */
[----:B------:R-:W-:Y:S01]  /*38a0*/  IMAD.SHL.U32 R7, R10, 0x10, RZ ;  /* 0x000000100a077824 */ /* 0x000fe200078e00ff */
[----:B------:R-:W-:-:S04]  /*38b0*/  SHF.R.U32.HI R12, RZ, 0x5, R10 ;  /* 0x00000005ff0c7819 */ /* 0x000fc8000001160a */
[----:B------:R-:W-:-:S05]  /*38c0*/  LOP3.LUT R7, R7, R12, RZ, 0x3c, !PT ;  /* 0x0000000c07077212 */ /* 0x000fca00078e3cff */
[----:B------:R-:W-:-:S05]  /*38d0*/  IMAD.IADD R7, R10, 0x1, R7 ;  /* 0x000000010a077824 */ /* 0x000fca00078e0207 */
[----:B------:R-:W-:Y:S01]  /*38e0*/  LOP3.LUT R6, R7, R6, RZ, 0x3c, !PT ;  /* 0x0000000607067212 */ /* 0x000fe200078e3cff */
[----:B0-----:R-:W-:-:S04]  /*38f0*/  IMAD.WIDE R8, R0, 0x4, R8 ;  /* 0x0000000400087825 */ /* 0x001fc800078e0208 */
[----:B------:R-:W-:-:S05]  /*3900*/  IMAD.IADD R5, R5, 0x1, -R6 ;  /* 0x0000000105057824 */ /* 0x000fca00078e0a06 */
[----:B--2---:R-:W-:-:S05]  /*3910*/  LOP3.LUT R5, R4, R5, RZ, 0x3c, !PT ;  /* 0x0000000504057212 */ /* 0x004fca00078e3cff */
[----:B------:R-:W-:Y:S04]  /*3920*/  STG.E desc[UR4][R8.64+0x8], R5 ;  /* 0x0000080508007986 */ /* 0x000fe8000c101904 */
[----:B------:R-:W2:Y:S02]  /*3930*/  LDG.E R3, desc[UR4][R2.64+0x4] ;  /* 0x0000040402037981 */ /* 0x000ea4000c1e1900 */
[----:B--2---:R-:W-:-:S05]  /*3940*/  LOP3.LUT R7, R3, R10, RZ, 0x3c, !PT ;  /* 0x0000000a03077212 */ /* 0x004fca00078e3cff */
[----:B------:R-:W-:Y:S01]  /*3950*/  STG.E desc[UR4][R8.64+0xc], R7 ;  /* 0x00000c0708007986 */ /* 0x000fe2000c101904 */
[----:B------:R-:W-:Y:S05]  /*3960*/  EXIT ;  /* 0x000000000000794d */ /* 0x000fea0003800000 */
.L_x_3:
        /* <DEDUP_REMOVED lines=9> */
.L_x_5:


//--------------------- .nv.shared.reserved.0     --------------------------
	.section	.nv.shared.reserved.0,"aw",@nobits
	.weak		__nv_reservedSMEM_offset_0_alias
	.size		__nv_reservedSMEM_offset_0_alias, 0, 64
	.other		__nv_reservedSMEM_offset_0_alias,@"STO_CUDA_RESERVED_SHARED STV_DEFAULT"
__nv_reservedSMEM_offset_0_alias:
	.zero		0
	.zero		64


//--------------------- .nv.constant0._Z18reconstruct_secretPhPj --------------------------
	.section	.nv.constant0._Z18reconstruct_secretPhPj,"a",@progbits
	.sectionflags	@""
	.align	4
.nv.constant0._Z18reconstruct_secretPhPj:
	.zero		912


//--------------------- .nv.constant0._Z13decrypt_bytesPjS_Ph --------------------------
	.section	.nv.constant0._Z13decrypt_bytesPjS_Ph,"a",@progbits
	.sectionflags	@""
	.align	4
.nv.constant0._Z13decrypt_bytesPjS_Ph:
	.zero		920


//--------------------- SYMBOLS --------------------------

	.type		.nv.reservedSmem.offset0,@object
	.size		.nv.reservedSmem.offset0,0x4
